//
// Generated by NVIDIA NVVM Compiler
//
// Compiler Build ID: CL-36424714
// Cuda compilation tools, release 13.0, V13.0.88
// Based on NVVM 20.0.0
//

.version 9.0
.target sm_100
.address_size 64

	// .globl	_Z13findNeighborsPiiS_S_S_i

.visible .entry _Z13findNeighborsPiiS_S_S_i(
	.param .u64 .ptr .align 1 _Z13findNeighborsPiiS_S_S_i_param_0,
	.param .u32 _Z13findNeighborsPiiS_S_S_i_param_1,
	.param .u64 .ptr .align 1 _Z13findNeighborsPiiS_S_S_i_param_2,
	.param .u64 .ptr .align 1 _Z13findNeighborsPiiS_S_S_i_param_3,
	.param .u64 .ptr .align 1 _Z13findNeighborsPiiS_S_S_i_param_4,
	.param .u32 _Z13findNeighborsPiiS_S_S_i_param_5
)
{
	.reg .pred 	%p<4>;
	.reg .b32 	%r<19>;
	.reg .b64 	%rd<22>;

	ld.param.u64 	%rd7, [_Z13findNeighborsPiiS_S_S_i_param_0];
	ld.param.u32 	%r3, [_Z13findNeighborsPiiS_S_S_i_param_1];
	ld.param.u64 	%rd6, [_Z13findNeighborsPiiS_S_S_i_param_3];
	ld.param.u64 	%rd8, [_Z13findNeighborsPiiS_S_S_i_param_4];
	ld.param.u32 	%r4, [_Z13findNeighborsPiiS_S_S_i_param_5];
	cvta.to.global.u64 	%rd1, %rd8;
	cvta.to.global.u64 	%rd9, %rd7;
	mov.u32 	%r5, %tid.x;
	mov.u32 	%r6, %ctaid.x;
	mov.u32 	%r7, %ntid.x;
	mad.lo.s32 	%r8, %r6, %r7, %r5;
	cvt.u64.u32 	%rd2, %r8;
	add.s32 	%r9, %r3, -1;
	mul.lo.s32 	%r10, %r4, %r9;
	cvt.s64.s32 	%rd10, %r10;
	add.s64 	%rd11, %rd10, %rd2;
	shl.b64 	%rd12, %rd11, 2;
	add.s64 	%rd3, %rd9, %rd12;
	ld.global.u32 	%r1, [%rd3];
	setp.eq.s32 	%p1, %r1, 0;
	@%p1 bra 	$L__BB0_5;
	cvta.to.global.u64 	%rd13, %rd6;
	shl.b64 	%rd14, %rd2, 2;
	add.s64 	%rd4, %rd13, %rd14;
	ld.global.u32 	%r11, [%rd4];
	setp.eq.s32 	%p2, %r11, 0;
	@%p2 bra 	$L__BB0_4;
	add.s64 	%rd5, %rd1, %rd14;
	ld.global.u32 	%r12, [%rd5];
	mul.wide.s32 	%rd16, %r3, 4;
	add.s64 	%rd17, %rd1, %rd16;
	ld.global.u32 	%r13, [%rd17+-4];
	add.s32 	%r2, %r13, %r1;
	setp.le.s32 	%p3, %r12, %r2;
	@%p3 bra 	$L__BB0_5;
	st.global.u32 	[%rd5], %r2;
	bra.uni 	$L__BB0_5;
$L__BB0_4:
	cvt.u32.u64 	%r14, %rd2;
	add.s32 	%r15, %r14, 1;
	st.global.u32 	[%rd4], %r15;
	mul.wide.s32 	%rd18, %r3, 4;
	add.s64 	%rd19, %rd1, %rd18;
	ld.global.u32 	%r16, [%rd19+-4];
	ld.global.u32 	%r17, [%rd3];
	add.s32 	%r18, %r17, %r16;
	add.s64 	%rd21, %rd1, %rd14;
	st.global.u32 	[%rd21], %r18;
$L__BB0_5:
	ret;

}


// ===== COMPILED SASS (sm_100) =====

	.target	sm_100

	.elftype	@"ET_EXEC"


//--------------------- .note.nv.tkinfo           --------------------------
	.section	.note.nv.tkinfo,"",@"SHT_NOTE"
	.sectionflags	@"SHF_NOTE_NV_TKINFO"
	.tkinfo
        /*0018*/ 	.word	0x00000002
        /*0030*/ 	.string	""
        /*0030*/ 	.string	"ptxas"
        /*0030*/ 	.string	"Cuda compilation tools, release 13.0, V13.0.88"
        /*0030*/ 	.string	"Build cuda_13.0.r13.0/compiler.36424714_0"
        /*0030*/ 	.string	"-arch sm_100 -m 64 "



//--------------------- .note.nv.cuinfo           --------------------------
	.section	.note.nv.cuinfo,"",@"SHT_NOTE"
	.sectionflags	@"SHF_NOTE_NV_CUINFO"
        /*0018*/ 	.short	0x0002
        /*001a*/ 	.short	0x0064
        /*001c*/ 	.short	0x0082
	.zero		2


//--------------------- .nv.info                  --------------------------
	.section	.nv.info,"",@"SHT_CUDA_INFO"
	.align	4


	//----- nvinfo : EIATTR_REGCOUNT
	.align		4
        /*0000*/ 	.byte	0x04, 0x2f
        /*0002*/ 	.short	(.L_1 - .L_0)
	.align		4
.L_0:
        /*0004*/ 	.word	index@(_Z13findNeighborsPiiS_S_S_i)
        /*0008*/ 	.word	0x00000010


	//----- nvinfo : EIATTR_FRAME_SIZE
	.align		4
.L_1:
        /*000c*/ 	.byte	0x04, 0x11
        /*000e*/ 	.short	(.L_3 - .L_2)
	.align		4
.L_2:
        /*0010*/ 	.word	index@(_Z13findNeighborsPiiS_S_S_i)
        /*0014*/ 	.word	0x00000000


	//----- nvinfo : EIATTR_MIN_STACK_SIZE
	.align		4
.L_3:
        /*0018*/ 	.byte	0x04, 0x12
        /*001a*/ 	.short	(.L_5 - .L_4)
	.align		4
.L_4:
        /*001c*/ 	.word	index@(_Z13findNeighborsPiiS_S_S_i)
        /*0020*/ 	.word	0x00000000
.L_5:


//--------------------- .nv.compat                --------------------------
	.section	.nv.compat,"",@"SHT_CUDA_COMPAT_INFO"
	.align	4
        /*0000*/ 	.byte	0x02, 0x09, 0x00, 0x00, 0x02, 0x02, 0x01, 0x00, 0x02, 0x05, 0x05, 0x00, 0x03, 0x07, 0x01, 0x01
        /*0010*/ 	.byte	0x02, 0x03, 0x00, 0x00, 0x02, 0x06, 0x01, 0x00, 0x04, 0x0b, 0x08, 0x00, 0x09, 0x00, 0x00, 0x00
        /*0020*/ 	.byte	0x00, 0x00, 0x00, 0x00


//--------------------- .nv.info._Z13findNeighborsPiiS_S_S_i --------------------------
	.section	.nv.info._Z13findNeighborsPiiS_S_S_i,"",@"SHT_CUDA_INFO"
	.sectionflags	@""
	.align	4


	//----- nvinfo : EIATTR_CUDA_API_VERSION
	.align		4
        /*0000*/ 	.byte	0x04, 0x37
        /*0002*/ 	.short	(.L_7 - .L_6)
.L_6:
        /*0004*/ 	.word	0x00000082


	//----- nvinfo : EIATTR_KPARAM_INFO
	.align		4
.L_7:
        /*0008*/ 	.byte	0x04, 0x17
        /*000a*/ 	.short	(.L_9 - .L_8)
.L_8:
        /*000c*/ 	.word	0x00000000
        /*0010*/ 	.short	0x0005
        /*0012*/ 	.short	0x0028
        /*0014*/ 	.byte	0x00, 0xf0, 0x11, 0x00


	//----- nvinfo : EIATTR_KPARAM_INFO
	.align		4
.L_9:
        /*0018*/ 	.byte	0x04, 0x17
        /*001a*/ 	.short	(.L_11 - .L_10)
.L_10:
        /*001c*/ 	.word	0x00000000
        /*0020*/ 	.short	0x0004
        /*0022*/ 	.short	0x0020
        /*0024*/ 	.byte	0x00, 0xf5, 0x21, 0x00


	//----- nvinfo : EIATTR_KPARAM_INFO
	.align		4
.L_11:
        /*0028*/ 	.byte	0x04, 0x17
        /*002a*/ 	.short	(.L_13 - .L_12)
.L_12:
        /*002c*/ 	.word	0x00000000
        /*0030*/ 	.short	0x0003
        /*0032*/ 	.short	0x0018
        /*0034*/ 	.byte	0x00, 0xf5, 0x21, 0x00


	//----- nvinfo : EIATTR_KPARAM_INFO
	.align		4
.L_13:
        /*0038*/ 	.byte	0x04, 0x17
        /*003a*/ 	.short	(.L_15 - .L_14)
.L_14:
        /*003c*/ 	.word	0x00000000
        /*0040*/ 	.short	0x0002
        /*0042*/ 	.short	0x0010
        /*0044*/ 	.byte	0x00, 0xf5, 0x21, 0x00


	//----- nvinfo : EIATTR_KPARAM_INFO
	.align		4
.L_15:
        /*0048*/ 	.byte	0x04, 0x17
        /*004a*/ 	.short	(.L_17 - .L_16)
.L_16:
        /*004c*/ 	.word	0x00000000
        /*0050*/ 	.short	0x0001
        /*0052*/ 	.short	0x0008
        /*0054*/ 	.byte	0x00, 0xf0, 0x11, 0x00


	//----- nvinfo : EIATTR_KPARAM_INFO
	.align		4
.L_17:
        /*0058*/ 	.byte	0x04, 0x17
        /*005a*/ 	.short	(.L_19 - .L_18)
.L_18:
        /*005c*/ 	.word	0x00000000
        /*0060*/ 	.short	0x0000
        /*0062*/ 	.short	0x0000
        /*0064*/ 	.byte	0x00, 0xf5, 0x21, 0x00


	//----- nvinfo : EIATTR_SPARSE_MMA_MASK
	.align		4
.L_19:
        /*0068*/ 	.byte	0x03, 0x50
        /*006a*/ 	.short	0x0000


	//----- nvinfo : EIATTR_MAXREG_COUNT
	.align		4
        /*006c*/ 	.byte	0x03, 0x1b
        /*006e*/ 	.short	0x00ff


	//----- nvinfo : EIATTR_MERCURY_ISA_VERSION
	.align		4
        /*0070*/ 	.byte	0x03, 0x5f
        /*0072*/ 	.short	0x0101


	//----- nvinfo : EIATTR_VRC_CTA_INIT_COUNT
	.align		4
        /*0074*/ 	.byte	0x02, 0x4a
	.zero		1
	.zero		1


	//----- nvinfo : EIATTR_EXIT_INSTR_OFFSETS
	.align		4
        /*0078*/ 	.byte	0x04, 0x1c
        /*007a*/ 	.short	(.L_21 - .L_20)


	//   ....[0]....
.L_20:
        /*007c*/ 	.word	0x00000110


	//   ....[1]....
        /*0080*/ 	.word	0x00000230


	//   ....[2]....
        /*0084*/ 	.word	0x00000250


	//   ....[3]....
        /*0088*/ 	.word	0x00000310


	//----- nvinfo : EIATTR_CRS_STACK_SIZE
	.align		4
.L_21:
        /*008c*/ 	.byte	0x04, 0x1e
        /*008e*/ 	.short	(.L_23 - .L_22)
.L_22:
        /*0090*/ 	.word	0x00000000


	//----- nvinfo : EIATTR_CBANK_PARAM_SIZE
	.align		4
.L_23:
        /*0094*/ 	.byte	0x03, 0x19
        /*0096*/ 	.short	0x002c


	//----- nvinfo : EIATTR_PARAM_CBANK
	.align		4
        /*0098*/ 	.byte	0x04, 0x0a
        /*009a*/ 	.short	(.L_25 - .L_24)
	.align		4
.L_24:
        /*009c*/ 	.word	index@(.nv.constant0._Z13findNeighborsPiiS_S_S_i)
        /*00a0*/ 	.short	0x0380
        /*00a2*/ 	.short	0x002c


	//----- nvinfo : EIATTR_SW_WAR
	.align		4
.L_25:
        /*00a4*/ 	.byte	0x04, 0x36
        /*00a6*/ 	.short	(.L_27 - .L_26)
.L_26:
        /*00a8*/ 	.word	0x00000008
.L_27:


//--------------------- .nv.callgraph             --------------------------
	.section	.nv.callgraph,"",@"SHT_CUDA_CALLGRAPH"
	.align	4
	.sectionentsize	8
	.align		4
        /*0000*/ 	.word	0x00000000
	.align		4
        /*0004*/ 	.word	0xffffffff
	.align		4
        /*0008*/ 	.word	0x00000000
	.align		4
        /*000c*/ 	.word	0xfffffffe
	.align		4
        /*0010*/ 	.word	0x00000000
	.align		4
        /*0014*/ 	.word	0xfffffffd
	.align		4
        /*0018*/ 	.word	0x00000000
	.align		4
        /*001c*/ 	.word	0xfffffffc


//--------------------- .text._Z13findNeighborsPiiS_S_S_i --------------------------
	.section	.text._Z13findNeighborsPiiS_S_S_i,"ax",@progbits
	.align	128
        .global         _Z13findNeighborsPiiS_S_S_i
        .type           _Z13findNeighborsPiiS_S_S_i,@function
        .size           _Z13findNeighborsPiiS_S_S_i,(.L_x_2 - _Z13findNeighborsPiiS_S_S_i)
        .other          _Z13findNeighborsPiiS_S_S_i,@"STO_CUDA_ENTRY STV_DEFAULT"
_Z13findNeighborsPiiS_S_S_i:
.text._Z13findNeighborsPiiS_S_S_i:
[----:B------:R-:W-:Y:S01]  /*0000*/  LDC R1, c[0x0][0x37c] ;  /* 0x0000df00ff017b82 */ /* 0x000fe20000000800 */
[----:B------:R-:W0:Y:S07]  /*0010*/  S2R R0, SR_TID.X ;  /* 0x0000000000007919 */ /* 0x000e2e0000002100 */
[----:B------:R-:W1:Y:S01]  /*0020*/  LDC R9, c[0x0][0x388] ;  /* 0x0000e200ff097b82 */ /* 0x000e620000000800 */
[----:B------:R-:W2:Y:S01]  /*0030*/  LDCU UR5, c[0x0][0x3a8] ;  /* 0x00007500ff0577ac */ /* 0x000ea20008000800 */
[----:B------:R-:W3:Y:S06]  /*0040*/  LDCU.64 UR6, c[0x0][0x380] ;  /* 0x00007000ff0677ac */ /* 0x000eec0008000a00 */
[----:B------:R-:W0:Y:S08]  /*0050*/  S2UR UR4, SR_CTAID.X ;  /* 0x00000000000479c3 */ /* 0x000e300000002500 */
[----:B------:R-:W0:Y:S01]  /*0060*/  LDC R3, c[0x0][0x360] ;  /* 0x0000d800ff037b82 */ /* 0x000e220000000800 */
[----:B-1----:R-:W-:-:S02]  /*0070*/  VIADD R2, R9, 0xffffffff ;  /* 0xffffffff09027836 */ /* 0x002fc40000000000 */
[----:B0-----:R-:W-:Y:S02]  /*0080*/  IMAD R0, R3, UR4, R0 ;  /* 0x0000000403007c24 */ /* 0x001fe4000f8e0200 */
[----:B--2---:R-:W-:Y:S01]  /*0090*/  IMAD R3, R2, UR5, RZ ;  /* 0x0000000502037c24 */ /* 0x004fe2000f8e02ff */
[----:B------:R-:W0:Y:S04]  /*00a0*/  LDCU.64 UR4, c[0x0][0x358] ;  /* 0x00006b00ff0477ac */ /* 0x000e280008000a00 */
[----:B------:R-:W-:-:S04]  /*00b0*/  IADD3 R4, P0, PT, R0, R3, RZ ;  /* 0x0000000300047210 */ /* 0x000fc80007f1e0ff */
[----:B------:R-:W-:Y:S02]  /*00c0*/  LEA.HI.X.SX32 R3, R3, RZ, 0x1, P0 ;  /* 0x000000ff03037211 */ /* 0x000fe400000f0eff */
[----:B---3--:R-:W-:-:S04]  /*00d0*/  LEA R2, P0, R4, UR6, 0x2 ;  /* 0x0000000604027c11 */ /* 0x008fc8000f8010ff */
[----:B------:R-:W-:-:S05]  /*00e0*/  LEA.HI.X R3, R4, UR7, R3, 0x2, P0 ;  /* 0x0000000704037c11 */ /* 0x000fca00080f1403 */
[----:B0-----:R-:W2:Y:S02]  /*00f0*/  LDG.E R6, desc[UR4][R2.64] ;  /* 0x0000000402067981 */ /* 0x001ea4000c1e1900 */
[----:B--2---:R-:W-:-:S13]  /*0100*/  ISETP.NE.AND P0, PT, R6, RZ, PT ;  /* 0x000000ff0600720c */ /* 0x004fda0003f05270 */
[----:B------:R-:W-:Y:S05]  /*0110*/  @!P0 EXIT ;  /* 0x000000000000894d */ /* 0x000fea0003800000 */
[----:B------:R-:W0:Y:S01]  /*0120*/  LDCU.64 UR6, c[0x0][0x398] ;  /* 0x00007300ff0677ac */ /* 0x000e220008000a00 */
[----:B------:R-:W-:Y:S01]  /*0130*/  IMAD.SHL.U32 R8, R0, 0x4, RZ ;  /* 0x0000000400087824 */ /* 0x000fe200078e00ff */
[----:B------:R-:W-:-:S04]  /*0140*/  SHF.R.U32.HI R10, RZ, 0x1e, R0 ;  /* 0x0000001eff0a7819 */ /* 0x000fc80000011600 */
[----:B0-----:R-:W-:-:S04]  /*0150*/  IADD3 R4, P0, PT, R8, UR6, RZ ;  /* 0x0000000608047c10 */ /* 0x001fc8000ff1e0ff */
[----:B------:R-:W-:-:S05]  /*0160*/  IADD3.X R5, PT, PT, R10, UR7, RZ, P0, !PT ;  /* 0x000000070a057c10 */ /* 0x000fca00087fe4ff */
[----:B------:R-:W2:Y:S02]  /*0170*/  LDG.E R7, desc[UR4][R4.64] ;  /* 0x0000000404077981 */ /* 0x000ea4000c1e1900 */
[----:B--2---:R-:W-:-:S13]  /*0180*/  ISETP.NE.AND P0, PT, R7, RZ, PT ;  /* 0x000000ff0700720c */ /* 0x004fda0003f05270 */
[----:B------:R-:W-:Y:S05]  /*0190*/  @!P0 BRA `(.L_x_0) ;  /* 0x0000000000308947 */ /* 0x000fea0003800000 */
[----:B------:R-:W0:Y:S01]  /*01a0*/  LDC.64 R4, c[0x0][0x3a0] ;  /* 0x0000e800ff047b82 */ /* 0x000e220000000a00 */
[----:B------:R-:W1:Y:S02]  /*01b0*/  LDCU.64 UR6, c[0x0][0x3a0] ;  /* 0x00007400ff0677ac */ /* 0x000e640008000a00 */
[----:B-1----:R-:W-:-:S04]  /*01c0*/  IADD3 R2, P0, PT, R8, UR6, RZ ;  /* 0x0000000608027c10 */ /* 0x002fc8000ff1e0ff */
[----:B------:R-:W-:Y:S01]  /*01d0*/  IADD3.X R3, PT, PT, R10, UR7, RZ, P0, !PT ;  /* 0x000000070a037c10 */ /* 0x000fe200087fe4ff */
[----:B0-----:R-:W-:-:S04]  /*01e0*/  IMAD.WIDE R4, R9, 0x4, R4 ;  /* 0x0000000409047825 */ /* 0x001fc800078e0204 */
[----:B------:R-:W2:Y:S04]  /*01f0*/  LDG.E R0, desc[UR4][R2.64] ;  /* 0x0000000402007981 */ /* 0x000ea8000c1e1900 */
[----:B------:R-:W3:Y:S02]  /*0200*/  LDG.E R5, desc[UR4][R4.64+-0x4] ;  /* 0xfffffc0404057981 */ /* 0x000ee4000c1e1900 */
[----:B---3--:R-:W-:-:S05]  /*0210*/  IMAD.IADD R7, R6, 0x1, R5 ;  /* 0x0000000106077824 */ /* 0x008fca00078e0205 */
[----:B--2---:R-:W-:-:S13]  /*0220*/  ISETP.GT.AND P0, PT, R0, R7, PT ;  /* 0x000000070000720c */ /* 0x004fda0003f04270 */
[----:B------:R-:W-:Y:S05]  /*0230*/  @!P0 EXIT ;  /* 0x000000000000894d */ /* 0x000fea0003800000 */
[----:B------:R-:W-:Y:S01]  /*0240*/  STG.E desc[UR4][R2.64], R7 ;  /* 0x0000000702007986 */ /* 0x000fe2000c101904 */
[----:B------:R-:W-:Y:S05]  /*0250*/  EXIT ;  /* 0x000000000000794d */ /* 0x000fea0003800000 */
.L_x_0:
[----:B------:R-:W0:Y:S01]  /*0260*/  LDC.64 R6, c[0x0][0x3a0] ;  /* 0x0000e800ff067b82 */ /* 0x000e220000000a00 */
[----:B------:R-:W-:Y:S01]  /*0270*/  VIADD R11, R0, 0x1 ;  /* 0x00000001000b7836 */ /* 0x000fe20000000000 */
[----:B------:R-:W1:Y:S04]  /*0280*/  LDCU.64 UR6, c[0x0][0x3a0] ;  /* 0x00007400ff0677ac */ /* 0x000e680008000a00 */
[----:B------:R-:W-:Y:S04]  /*0290*/  STG.E desc[UR4][R4.64], R11 ;  /* 0x0000000b04007986 */ /* 0x000fe8000c101904 */
[----:B------:R-:W2:Y:S01]  /*02a0*/  LDG.E R3, desc[UR4][R2.64] ;  /* 0x0000000402037981 */ /* 0x000ea2000c1e1900 */
[----:B0-----:R-:W-:-:S06]  /*02b0*/  IMAD.WIDE R6, R9, 0x4, R6 ;  /* 0x0000000409067825 */ /* 0x001fcc00078e0206 */
[----:B------:R-:W2:Y:S01]  /*02c0*/  LDG.E R6, desc[UR4][R6.64+-0x4] ;  /* 0xfffffc0406067981 */ /* 0x000ea2000c1e1900 */
[----:B-1----:R-:W-:-:S04]  /*02d0*/  IADD3 R8, P0, PT, R8, UR6, RZ ;  /* 0x0000000608087c10 */ /* 0x002fc8000ff1e0ff */
[----:B------:R-:W-:Y:S01]  /*02e0*/  IADD3.X R9, PT, PT, R10, UR7, RZ, P0, !PT ;  /* 0x000000070a097c10 */ /* 0x000fe200087fe4ff */
[----:B--2---:R-:W-:-:S05]  /*02f0*/  IMAD.IADD R13, R6, 0x1, R3 ;  /* 0x00000001060d7824 */ /* 0x004fca00078e0203 */
[----:B------:R-:W-:Y:S01]  /*0300*/  STG.E desc[UR4][R8.64], R13 ;  /* 0x0000000d08007986 */ /* 0x000fe2000c101904 */
[----:B------:R-:W-:Y:S05]  /*0310*/  EXIT ;  /* 0x000000000000794d */ /* 0x000fea0003800000 */
.L_x_1:
[----:B------:R-:W-:-:S00]  /*0320*/  BRA `(.L_x_1) ;  /* 0xfffffffc00fc7947 */ /* 0x000fc0000383ffff */
[----:B------:R-:W-:-:S00]  /*0330*/  NOP ;  /* 0x0000000000007918 */ /* 0x000fc00000000000 */
        /* <DEDUP_REMOVED lines=12> */
.L_x_2:


//--------------------- .nv.shared.reserved.0     --------------------------
	.section	.nv.shared.reserved.0,"aw",@nobits
	.weak		__nv_reservedSMEM_offset_0_alias
	.size		__nv_reservedSMEM_offset_0_alias, 0, 64
	.other		__nv_reservedSMEM_offset_0_alias,@"STO_CUDA_RESERVED_SHARED STV_DEFAULT"
__nv_reservedSMEM_offset_0_alias:
	.zero		0
	.zero		64


//--------------------- .nv.constant0._Z13findNeighborsPiiS_S_S_i --------------------------
	.section	.nv.constant0._Z13findNeighborsPiiS_S_S_i,"a",@progbits
	.sectionflags	@""
	.align	4
.nv.constant0._Z13findNeighborsPiiS_S_S_i:
	.zero		940


//--------------------- SYMBOLS --------------------------

	.type		.nv.reservedSmem.offset0,@object
	.size		.nv.reservedSmem.offset0,0x4
